//
// Generated by NVIDIA NVVM Compiler
//
// Compiler Build ID: CL-36424714
// Cuda compilation tools, release 13.0, V13.0.88
// Based on NVVM 20.0.0
//

.version 9.0
.target sm_100
.address_size 64

	// .globl	_Z8mem_initPjPfb

.visible .entry _Z8mem_initPjPfb(
	.param .u64 .ptr .align 1 _Z8mem_initPjPfb_param_0,
	.param .u64 .ptr .align 1 _Z8mem_initPjPfb_param_1,
	.param .u8 _Z8mem_initPjPfb_param_2
)
{
	.reg .pred 	%p<3>;
	.reg .b16 	%rs<2>;
	.reg .b32 	%r<2>;
	.reg .b64 	%rd<9>;

	ld.param.u64 	%rd5, [_Z8mem_initPjPfb_param_0];
	ld.param.s8 	%rs1, [_Z8mem_initPjPfb_param_2];
	cvta.to.global.u64 	%rd6, %rd5;
	setp.eq.s16 	%p1, %rs1, 1;
	selp.s32 	%r1, -1, 0, %p1;
	add.s64 	%rd1, %rd6, 64;
	mov.b64 	%rd8, 0;
$L__BB0_1:
	add.s64 	%rd7, %rd1, %rd8;
	st.global.u32 	[%rd7+-64], %r1;
	st.global.u32 	[%rd7+-60], %r1;
	st.global.u32 	[%rd7+-56], %r1;
	st.global.u32 	[%rd7+-52], %r1;
	st.global.u32 	[%rd7+-48], %r1;
	st.global.u32 	[%rd7+-44], %r1;
	st.global.u32 	[%rd7+-40], %r1;
	st.global.u32 	[%rd7+-36], %r1;
	st.global.u32 	[%rd7+-32], %r1;
	st.global.u32 	[%rd7+-28], %r1;
	st.global.u32 	[%rd7+-24], %r1;
	st.global.u32 	[%rd7+-20], %r1;
	st.global.u32 	[%rd7+-16], %r1;
	st.global.u32 	[%rd7+-12], %r1;
	st.global.u32 	[%rd7+-8], %r1;
	st.global.u32 	[%rd7+-4], %r1;
	st.global.u32 	[%rd7], %r1;
	st.global.u32 	[%rd7+4], %r1;
	st.global.u32 	[%rd7+8], %r1;
	st.global.u32 	[%rd7+12], %r1;
	st.global.u32 	[%rd7+16], %r1;
	st.global.u32 	[%rd7+20], %r1;
	st.global.u32 	[%rd7+24], %r1;
	st.global.u32 	[%rd7+28], %r1;
	st.global.u32 	[%rd7+32], %r1;
	st.global.u32 	[%rd7+36], %r1;
	st.global.u32 	[%rd7+40], %r1;
	st.global.u32 	[%rd7+44], %r1;
	st.global.u32 	[%rd7+48], %r1;
	st.global.u32 	[%rd7+52], %r1;
	st.global.u32 	[%rd7+56], %r1;
	st.global.u32 	[%rd7+60], %r1;
	add.s64 	%rd8, %rd8, 128;
	setp.ne.s64 	%p2, %rd8, 4194304;
	@%p2 bra 	$L__BB0_1;
	bar.sync 	0;
	ret;

}
	// .globl	_Z7discardPjPf
.visible .entry _Z7discardPjPf(
	.param .u64 .ptr .align 1 _Z7discardPjPf_param_0,
	.param .u64 .ptr .align 1 _Z7discardPjPf_param_1
)
{
	.reg .b32 	%r<15>;
	.reg .b32 	%f<5>;
	.reg .b64 	%rd<11>;

	ld.param.u64 	%rd3, [_Z7discardPjPf_param_0];
	ld.param.u64 	%rd4, [_Z7discardPjPf_param_1];
	cvta.to.global.u64 	%rd5, %rd3;
	cvta.to.global.u64 	%rd6, %rd4;
	mov.b32 	%r1, 0;
	st.global.u32 	[%rd6], %r1;
	mov.u32 	%r2, %ntid.x;
	mov.u32 	%r3, %ctaid.x;
	mov.u32 	%r4, %tid.x;
	mad.lo.s32 	%r5, %r2, %r3, %r4;
	// begin inline asm
	mov.u64 	%rd1, %clock64;
	// end inline asm
	cvt.u32.u64 	%r6, %rd1;
	mul.wide.u32 	%rd7, %r5, 4;
	add.s64 	%rd8, %rd5, %rd7;
	mov.b32 	%r7, 1193046;
	st.global.u32 	[%rd8], %r7;
	mul.wide.u32 	%rd9, %r5, 36;
	add.s64 	%rd10, %rd8, %rd9;
	mov.b32 	%r8, -559038737;
	st.global.u32 	[%rd10], %r8;
	ld.global.u32 	%r9, [%rd8];
	ld.global.u32 	%r10, [%rd8+4];
	add.s32 	%r11, %r10, %r9;
	cvt.rn.f32.u32 	%f1, %r11;
	add.f32 	%f2, %f1, 0f41700000;
	bar.sync 	0;
	// begin inline asm
	mov.u64 	%rd2, %clock64;
	// end inline asm
	cvt.u32.u64 	%r12, %rd2;
	bar.sync 	0;
	st.global.f32 	[%rd6], %f2;
	sub.s32 	%r13, %r12, %r6;
	cvt.rn.f32.u32 	%f3, %r13;
	st.global.f32 	[%rd6+4], %f3;
	ld.global.u32 	%r14, [%rd8];
	cvt.rn.f32.u32 	%f4, %r14;
	st.global.f32 	[%rd6+8], %f4;
	ret;

}


// ===== COMPILED SASS (sm_100) =====

	.target	sm_100

	.elftype	@"ET_EXEC"


//--------------------- .note.nv.tkinfo           --------------------------
	.section	.note.nv.tkinfo,"",@"SHT_NOTE"
	.sectionflags	@"SHF_NOTE_NV_TKINFO"
	.tkinfo
        /*0018*/ 	.word	0x00000002
        /*0030*/ 	.string	""
        /*0030*/ 	.string	"ptxas"
        /*0030*/ 	.string	"Cuda compilation tools, release 13.0, V13.0.88"
        /*0030*/ 	.string	"Build cuda_13.0.r13.0/compiler.36424714_0"
        /*0030*/ 	.string	"-arch sm_100 -m 64 "



//--------------------- .note.nv.cuinfo           --------------------------
	.section	.note.nv.cuinfo,"",@"SHT_NOTE"
	.sectionflags	@"SHF_NOTE_NV_CUINFO"
        /*0018*/ 	.short	0x0002
        /*001a*/ 	.short	0x0064
        /*001c*/ 	.short	0x0082
	.zero		2


//--------------------- .nv.info                  --------------------------
	.section	.nv.info,"",@"SHT_CUDA_INFO"
	.align	4


	//----- nvinfo : EIATTR_REGCOUNT
	.align		4
        /*0000*/ 	.byte	0x04, 0x2f
        /*0002*/ 	.short	(.L_1 - .L_0)
	.align		4
.L_0:
        /*0004*/ 	.word	index@(_Z8mem_initPjPfb)
        /*0008*/ 	.word	0x00000008


	//----- nvinfo : EIATTR_FRAME_SIZE
	.align		4
.L_1:
        /*000c*/ 	.byte	0x04, 0x11
        /*000e*/ 	.short	(.L_3 - .L_2)
	.align		4
.L_2:
        /*0010*/ 	.word	index@(_Z8mem_initPjPfb)
        /*0014*/ 	.word	0x00000000


	//----- nvinfo : EIATTR_REGCOUNT
	.align		4
.L_3:
        /*0018*/ 	.byte	0x04, 0x2f
        /*001a*/ 	.short	(.L_5 - .L_4)
	.align		4
.L_4:
        /*001c*/ 	.word	index@(_Z7discardPjPf)
        /*0020*/ 	.word	0x00000010


	//----- nvinfo : EIATTR_FRAME_SIZE
	.align		4
.L_5:
        /*0024*/ 	.byte	0x04, 0x11
        /*0026*/ 	.short	(.L_7 - .L_6)
	.align		4
.L_6:
        /*0028*/ 	.word	index@(_Z7discardPjPf)
        /*002c*/ 	.word	0x00000000


	//----- nvinfo : EIATTR_MIN_STACK_SIZE
	.align		4
.L_7:
        /*0030*/ 	.byte	0x04, 0x12
        /*0032*/ 	.short	(.L_9 - .L_8)
	.align		4
.L_8:
        /*0034*/ 	.word	index@(_Z7discardPjPf)
        /*0038*/ 	.word	0x00000000


	//----- nvinfo : EIATTR_MIN_STACK_SIZE
	.align		4
.L_9:
        /*003c*/ 	.byte	0x04, 0x12
        /*003e*/ 	.short	(.L_11 - .L_10)
	.align		4
.L_10:
        /*0040*/ 	.word	index@(_Z8mem_initPjPfb)
        /*0044*/ 	.word	0x00000000
.L_11:


//--------------------- .nv.compat                --------------------------
	.section	.nv.compat,"",@"SHT_CUDA_COMPAT_INFO"
	.align	4
        /*0000*/ 	.byte	0x02, 0x09, 0x00, 0x00, 0x02, 0x02, 0x01, 0x00, 0x02, 0x05, 0x05, 0x00, 0x03, 0x07, 0x01, 0x01
        /*0010*/ 	.byte	0x02, 0x03, 0x00, 0x00, 0x02, 0x06, 0x01, 0x00, 0x04, 0x0b, 0x08, 0x00, 0x09, 0x00, 0x00, 0x00
        /*0020*/ 	.byte	0x00, 0x00, 0x00, 0x00


//--------------------- .nv.info._Z7discardPjPf   --------------------------
	.section	.nv.info._Z7discardPjPf,"",@"SHT_CUDA_INFO"
	.sectionflags	@""
	.align	4


	//----- nvinfo : EIATTR_CUDA_API_VERSION
	.align		4
        /*0000*/ 	.byte	0x04, 0x37
        /*0002*/ 	.short	(.L_13 - .L_12)
.L_12:
        /*0004*/ 	.word	0x00000082


	//----- nvinfo : EIATTR_KPARAM_INFO
	.align		4
.L_13:
        /*0008*/ 	.byte	0x04, 0x17
        /*000a*/ 	.short	(.L_15 - .L_14)
.L_14:
        /*000c*/ 	.word	0x00000000
        /*0010*/ 	.short	0x0001
        /*0012*/ 	.short	0x0008
        /*0014*/ 	.byte	0x00, 0xf5, 0x21, 0x00


	//----- nvinfo : EIATTR_KPARAM_INFO
	.align		4
.L_15:
        /*0018*/ 	.byte	0x04, 0x17
        /*001a*/ 	.short	(.L_17 - .L_16)
.L_16:
        /*001c*/ 	.word	0x00000000
        /*0020*/ 	.short	0x0000
        /*0022*/ 	.short	0x0000
        /*0024*/ 	.byte	0x00, 0xf5, 0x21, 0x00


	//----- nvinfo : EIATTR_SPARSE_MMA_MASK
	.align		4
.L_17:
        /*0028*/ 	.byte	0x03, 0x50
        /*002a*/ 	.short	0x0000


	//----- nvinfo : EIATTR_MAXREG_COUNT
	.align		4
        /*002c*/ 	.byte	0x03, 0x1b
        /*002e*/ 	.short	0x00ff


	//----- nvinfo : EIATTR_NUM_BARRIERS
	.align		4
        /*0030*/ 	.byte	0x02, 0x4c
        /*0032*/ 	.byte	0x01
	.zero		1


	//----- nvinfo : EIATTR_MERCURY_ISA_VERSION
	.align		4
        /*0034*/ 	.byte	0x03, 0x5f
        /*0036*/ 	.short	0x0101


	//----- nvinfo : EIATTR_VRC_CTA_INIT_COUNT
	.align		4
        /*0038*/ 	.byte	0x02, 0x4a
	.zero		1
	.zero		1


	//----- nvinfo : EIATTR_EXIT_INSTR_OFFSETS
	.align		4
        /*003c*/ 	.byte	0x04, 0x1c
        /*003e*/ 	.short	(.L_19 - .L_18)


	//   ....[0]....
.L_18:
        /*0040*/ 	.word	0x00000210


	//----- nvinfo : EIATTR_CBANK_PARAM_SIZE
	.align		4
.L_19:
        /*0044*/ 	.byte	0x03, 0x19
        /*0046*/ 	.short	0x0010


	//----- nvinfo : EIATTR_PARAM_CBANK
	.align		4
        /*0048*/ 	.byte	0x04, 0x0a
        /*004a*/ 	.short	(.L_21 - .L_20)
	.align		4
.L_20:
        /*004c*/ 	.word	index@(.nv.constant0._Z7discardPjPf)
        /*0050*/ 	.short	0x0380
        /*0052*/ 	.short	0x0010


	//----- nvinfo : EIATTR_SW_WAR
	.align		4
.L_21:
        /*0054*/ 	.byte	0x04, 0x36
        /*0056*/ 	.short	(.L_23 - .L_22)
.L_22:
        /*0058*/ 	.word	0x00000008
.L_23:


//--------------------- .nv.info._Z8mem_initPjPfb --------------------------
	.section	.nv.info._Z8mem_initPjPfb,"",@"SHT_CUDA_INFO"
	.sectionflags	@""
	.align	4


	//----- nvinfo : EIATTR_CUDA_API_VERSION
	.align		4
        /*0000*/ 	.byte	0x04, 0x37
        /*0002*/ 	.short	(.L_25 - .L_24)
.L_24:
        /*0004*/ 	.word	0x00000082


	//----- nvinfo : EIATTR_KPARAM_INFO
	.align		4
.L_25:
        /*0008*/ 	.byte	0x04, 0x17
        /*000a*/ 	.short	(.L_27 - .L_26)
.L_26:
        /*000c*/ 	.word	0x00000000
        /*0010*/ 	.short	0x0002
        /*0012*/ 	.short	0x0010
        /*0014*/ 	.byte	0x00, 0xf0, 0x05, 0x00


	//----- nvinfo : EIATTR_KPARAM_INFO
	.align		4
.L_27:
        /*0018*/ 	.byte	0x04, 0x17
        /*001a*/ 	.short	(.L_29 - .L_28)
.L_28:
        /*001c*/ 	.word	0x00000000
        /*0020*/ 	.short	0x0001
        /*0022*/ 	.short	0x0008
        /*0024*/ 	.byte	0x00, 0xf5, 0x21, 0x00


	//----- nvinfo : EIATTR_KPARAM_INFO
	.align		4
.L_29:
        /*0028*/ 	.byte	0x04, 0x17
        /*002a*/ 	.short	(.L_31 - .L_30)
.L_30:
        /*002c*/ 	.word	0x00000000
        /*0030*/ 	.short	0x0000
        /*0032*/ 	.short	0x0000
        /*0034*/ 	.byte	0x00, 0xf5, 0x21, 0x00


	//----- nvinfo : EIATTR_SPARSE_MMA_MASK
	.align		4
.L_31:
        /*0038*/ 	.byte	0x03, 0x50
        /*003a*/ 	.short	0x0000


	//----- nvinfo : EIATTR_MAXREG_COUNT
	.align		4
        /*003c*/ 	.byte	0x03, 0x1b
        /*003e*/ 	.short	0x00ff


	//----- nvinfo : EIATTR_NUM_BARRIERS
	.align		4
        /*0040*/ 	.byte	0x02, 0x4c
        /*0042*/ 	.byte	0x01
	.zero		1


	//----- nvinfo : EIATTR_MERCURY_ISA_VERSION
	.align		4
        /*0044*/ 	.byte	0x03, 0x5f
        /*0046*/ 	.short	0x0101


	//----- nvinfo : EIATTR_VRC_CTA_INIT_COUNT
	.align		4
        /*0048*/ 	.byte	0x02, 0x4a
	.zero		1
	.zero		1


	//----- nvinfo : EIATTR_EXIT_INSTR_OFFSETS
	.align		4
        /*004c*/ 	.byte	0x04, 0x1c
        /*004e*/ 	.short	(.L_33 - .L_32)


	//   ....[0]....
.L_32:
        /*0050*/ 	.word	0x00000930


	//----- nvinfo : EIATTR_CBANK_PARAM_SIZE
	.align		4
.L_33:
        /*0054*/ 	.byte	0x03, 0x19
        /*0056*/ 	.short	0x0011


	//----- nvinfo : EIATTR_PARAM_CBANK
	.align		4
        /*0058*/ 	.byte	0x04, 0x0a
        /*005a*/ 	.short	(.L_35 - .L_34)
	.align		4
.L_34:
        /*005c*/ 	.word	index@(.nv.constant0._Z8mem_initPjPfb)
        /*0060*/ 	.short	0x0380
        /*0062*/ 	.short	0x0011


	//----- nvinfo : EIATTR_SW_WAR
	.align		4
.L_35:
        /*0064*/ 	.byte	0x04, 0x36
        /*0066*/ 	.short	(.L_37 - .L_36)
.L_36:
        /*0068*/ 	.word	0x00000008
.L_37:


//--------------------- .nv.callgraph             --------------------------
	.section	.nv.callgraph,"",@"SHT_CUDA_CALLGRAPH"
	.align	4
	.sectionentsize	8
	.align		4
        /*0000*/ 	.word	0x00000000
	.align		4
        /*0004*/ 	.word	0xffffffff
	.align		4
        /*0008*/ 	.word	0x00000000
	.align		4
        /*000c*/ 	.word	0xfffffffe
	.align		4
        /*0010*/ 	.word	0x00000000
	.align		4
        /*0014*/ 	.word	0xfffffffd
	.align		4
        /*0018*/ 	.word	0x00000000
	.align		4
        /*001c*/ 	.word	0xfffffffc


//--------------------- .text._Z7discardPjPf      --------------------------
	.section	.text._Z7discardPjPf,"ax",@progbits
	.align	128
        .global         _Z7discardPjPf
        .type           _Z7discardPjPf,@function
        .size           _Z7discardPjPf,(.L_x_3 - _Z7discardPjPf)
        .other          _Z7discardPjPf,@"STO_CUDA_ENTRY STV_DEFAULT"
_Z7discardPjPf:
.text._Z7discardPjPf:
[----:B------:R-:W-:Y:S08]  /*0000*/  LDC R1, c[0x0][0x37c] ;  /* 0x0000df00ff017b82 */ /* 0x000ff00000000800 */
[----:B------:R-:W0:Y:S01]  /*0010*/  LDC.64 R2, c[0x0][0x388] ;  /* 0x0000e200ff027b82 */ /* 0x000e220000000a00 */
[----:B------:R-:W0:Y:S01]  /*0020*/  LDCU.64 UR6, c[0x0][0x358] ;  /* 0x00006b00ff0677ac */ /* 0x000e220008000a00 */
[----:B------:R-:W1:Y:S01]  /*0030*/  S2R R7, SR_CTAID.X ;  /* 0x0000000000077919 */ /* 0x000e620000002500 */
[----:B------:R-:W1:Y:S01]  /*0040*/  LDCU UR4, c[0x0][0x360] ;  /* 0x00006c00ff0477ac */ /* 0x000e620008000800 */
[----:B------:R-:W1:Y:S01]  /*0050*/  S2R R0, SR_TID.X ;  /* 0x0000000000007919 */ /* 0x000e620000002100 */
[----:B0-----:R-:W-:Y:S01]  /*0060*/  STG.E desc[UR6][R2.64], RZ ;  /* 0x000000ff02007986 */ /* 0x001fe2000c101906 */
[----:B-1----:R-:W-:-:S02]  /*0070*/  IMAD R7, R7, UR4, R0 ;  /* 0x0000000407077c24 */ /* 0x002fc4000f8e0200 */
[----:B------:R-:W-:Y:S01]  /*0080*/  S2UR UR4, SR_CLOCKLO ;  /* 0x00000000000479c3 */ /* 0x000fe20000005000 */
[----:B------:R-:W-:-:S07]  /*0090*/  NOP ;  /* 0x0000000000007918 */ /* 0x000fce0000000000 */
[----:B------:R-:W0:Y:S01]  /*00a0*/  LDC.64 R4, c[0x0][0x380] ;  /* 0x0000e000ff047b82 */ /* 0x000e220000000a00 */
[----:B------:R-:W-:Y:S01]  /*00b0*/  HFMA2 R11, -RZ, RZ, 1.07288360595703125e-06, 0.27099609375 ;  /* 0x00123456ff0b7431 */ /* 0x000fe200000001ff */
[----:B------:R-:W-:Y:S01]  /*00c0*/  MOV R13, 0xdeadbeef ;  /* 0xdeadbeef000d7802 */ /* 0x000fe20000000f00 */
[----:B0-----:R-:W-:-:S05]  /*00d0*/  IMAD.WIDE.U32 R4, R7, 0x4, R4 ;  /* 0x0000000407047825 */ /* 0x001fca00078e0004 */
[----:B------:R-:W-:Y:S01]  /*00e0*/  STG.E desc[UR6][R4.64], R11 ;  /* 0x0000000b04007986 */ /* 0x000fe2000c101906 */
[----:B------:R-:W-:-:S05]  /*00f0*/  IMAD.WIDE.U32 R6, R7, 0x24, R4 ;  /* 0x0000002407067825 */ /* 0x000fca00078e0004 */
[----:B------:R0:W-:Y:S04]  /*0100*/  STG.E desc[UR6][R6.64], R13 ;  /* 0x0000000d06007986 */ /* 0x0001e8000c101906 */
[----:B------:R-:W2:Y:S04]  /*0110*/  LDG.E R0, desc[UR6][R4.64] ;  /* 0x0000000604007981 */ /* 0x000ea8000c1e1900 */
[----:B------:R-:W2:Y:S01]  /*0120*/  LDG.E R9, desc[UR6][R4.64+0x4] ;  /* 0x0000040604097981 */ /* 0x000ea2000c1e1900 */
[----:B------:R-:W-:Y:S01]  /*0130*/  BAR.SYNC.DEFER_BLOCKING 0x0 ;  /* 0x0000000000007b1d */ /* 0x000fe20000010000 */
[----:B--2---:R-:W-:-:S04]  /*0140*/  IADD3 R0, PT, PT, R0, R9, RZ ;  /* 0x0000000900007210 */ /* 0x004fc80007ffe0ff */
[----:B------:R-:W-:-:S05]  /*0150*/  I2FP.F32.U32 R0, R0 ;  /* 0x0000000000007245 */ /* 0x000fca0000201000 */
[----:B------:R-:W-:Y:S01]  /*0160*/  FADD R9, R0, 15 ;  /* 0x4170000000097421 */ /* 0x000fe20000000000 */
[----:B------:R-:W1:Y:S01]  /*0170*/  S2UR UR5, SR_CLOCKLO ;  /* 0x00000000000579c3 */ /* 0x000e620000005000 */
[----:B------:R-:W-:-:S07]  /*0180*/  NOP ;  /* 0x0000000000007918 */ /* 0x000fce0000000000 */
[----:B------:R-:W-:Y:S01]  /*0190*/  BAR.SYNC.DEFER_BLOCKING 0x0 ;  /* 0x0000000000007b1d */ /* 0x000fe20000010000 */
[----:B-1----:R-:W-:-:S06]  /*01a0*/  UIADD3 UR4, UPT, UPT, -UR4, UR5, URZ ;  /* 0x0000000504047290 */ /* 0x002fcc000fffe1ff */
[----:B0-----:R-:W-:Y:S01]  /*01b0*/  I2FP.F32.U32 R7, UR4 ;  /* 0x0000000400077c45 */ /* 0x001fe20008201000 */
[----:B------:R-:W-:Y:S04]  /*01c0*/  STG.E desc[UR6][R2.64], R9 ;  /* 0x0000000902007986 */ /* 0x000fe8000c101906 */
[----:B------:R-:W-:Y:S04]  /*01d0*/  STG.E desc[UR6][R2.64+0x4], R7 ;  /* 0x0000040702007986 */ /* 0x000fe8000c101906 */
[----:B------:R-:W2:Y:S02]  /*01e0*/  LDG.E R4, desc[UR6][R4.64] ;  /* 0x0000000604047981 */ /* 0x000ea4000c1e1900 */
[----:B--2---:R-:W-:-:S05]  /*01f0*/  I2FP.F32.U32 R11, R4 ;  /* 0x00000004000b7245 */ /* 0x004fca0000201000 */
[----:B------:R-:W-:Y:S01]  /*0200*/  STG.E desc[UR6][R2.64+0x8], R11 ;  /* 0x0000080b02007986 */ /* 0x000fe2000c101906 */
[----:B------:R-:W-:Y:S05]  /*0210*/  EXIT ;  /* 0x000000000000794d */ /* 0x000fea0003800000 */
.L_x_0:
[----:B------:R-:W-:-:S00]  /*0220*/  BRA `(.L_x_0) ;  /* 0xfffffffc00fc7947 */ /* 0x000fc0000383ffff */
[----:B------:R-:W-:-:S00]  /*0230*/  NOP ;  /* 0x0000000000007918 */ /* 0x000fc00000000000 */
        /* <DEDUP_REMOVED lines=12> */
.L_x_3:


//--------------------- .text._Z8mem_initPjPfb    --------------------------
	.section	.text._Z8mem_initPjPfb,"ax",@progbits
	.align	128
        .global         _Z8mem_initPjPfb
        .type           _Z8mem_initPjPfb,@function
        .size           _Z8mem_initPjPfb,(.L_x_4 - _Z8mem_initPjPfb)
        .other          _Z8mem_initPjPfb,@"STO_CUDA_ENTRY STV_DEFAULT"
_Z8mem_initPjPfb:
.text._Z8mem_initPjPfb:
[----:B------:R-:W-:Y:S08]  /*0000*/  LDC R1, c[0x0][0x37c] ;  /* 0x0000df00ff017b82 */ /* 0x000ff00000000800 */
[----:B------:R-:W0:Y:S01]  /*0010*/  LDC.U8 R0, c[0x0][0x390] ;  /* 0x0000e400ff007b82 */ /* 0x000e220000000000 */
[----:B------:R-:W1:Y:S01]  /*0020*/  LDCU.64 UR6, c[0x0][0x358] ;  /* 0x00006b00ff0677ac */ /* 0x000e620008000a00 */
[----:B------:R-:W2:Y:S01]  /*0030*/  LDCU.64 UR10, c[0x0][0x380] ;  /* 0x00007000ff0a77ac */ /* 0x000ea20008000a00 */
[----:B------:R-:W-:Y:S01]  /*0040*/  UMOV UR4, URZ ;  /* 0x000000ff00047c82 */ /* 0x000fe20008000000 */
[----:B------:R-:W-:Y:S01]  /*0050*/  UMOV UR5, URZ ;  /* 0x000000ff00057c82 */ /* 0x000fe20008000000 */
[----:B0-----:R-:W-:-:S04]  /*0060*/  PRMT R0, R0, 0x8880, RZ ;  /* 0x0000888000007816 */ /* 0x001fc800000000ff */
[----:B------:R-:W-:-:S04]  /*0070*/  ISETP.NE.AND P0, PT, R0, 0x1, PT ;  /* 0x000000010000780c */ /* 0x000fc80003f05270 */
[----:B-12---:R-:W-:-:S09]  /*0080*/  SEL R5, RZ, 0xffffffff, P0 ;  /* 0xffffffffff057807 */ /* 0x006fd20000000000 */
.L_x_1:
[----:B------:R-:W-:-:S04]  /*0090*/  UIADD3 UR8, UP0, UP1, UR4, 0x40, UR10 ;  /* 0x0000004004087890 */ /* 0x000fc8000f91e00a */
[----:B------:R-:W-:Y:S02]  /*00a0*/  UIADD3.X UR9, UPT, UPT, UR5, UR11, URZ, UP0, UP1 ;  /* 0x0000000b05097290 */ /* 0x000fe400087e24ff */
[----:B0-----:R-:W-:Y:S01]  /*00b0*/  IMAD.U32 R2, RZ, RZ, UR8 ;  /* 0x00000008ff027e24 */ /* 0x001fe2000f8e00ff */
[----:B------:R-:W-:-:S03]  /*00c0*/  UIADD3 UR4, UP0, UPT, UR4, 0x200, URZ ;  /* 0x0000020004047890 */ /* 0x000fc6000ff1e0ff */
[----:B------:R-:W-:Y:S01]  /*00d0*/  IMAD.U32 R3, RZ, RZ, UR9 ;  /* 0x00000009ff037e24 */ /* 0x000fe2000f8e00ff */
[----:B------:R-:W-:Y:S02]  /*00e0*/  UIADD3.X UR5, UPT, UPT, URZ, UR5, URZ, UP0, !UPT ;  /* 0x00000005ff057290 */ /* 0x000fe400087fe4ff */
[----:B------:R-:W-:Y:S02]  /*00f0*/  UISETP.NE.U32.AND UP0, UPT, UR4, 0x400000, UPT ;  /* 0x004000000400788c */ /* 0x000fe4000bf05070 */
[----:B------:R0:W-:Y:S02]  /*0100*/  STG.E desc[UR6][R2.64+-0x40], R5 ;  /* 0xffffc00502007986 */ /* 0x0001e4000c101906 */
[----:B------:R-:W-:Y:S02]  /*0110*/  UISETP.NE.AND.EX UP0, UPT, UR5, URZ, UPT, UP0 ;  /* 0x000000ff0500728c */ /* 0x000fe4000bf05300 */
[----:B------:R0:W-:Y:S04]  /*0120*/  STG.E desc[UR6][R2.64+-0x3c], R5 ;  /* 0xffffc40502007986 */ /* 0x0001e8000c101906 */
        /* <DEDUP_REMOVED lines=125> */
[----:B------:R0:W-:Y:S01]  /*0900*/  STG.E desc[UR6][R2.64+0x1bc], R5 ;  /* 0x0001bc0502007986 */ /* 0x0001e2000c101906 */
[----:B------:R-:W-:Y:S05]  /*0910*/  BRA.U UP0, `(.L_x_1) ;  /* 0xfffffff500dc7547 */ /* 0x000fea000b83ffff */
[----:B------:R-:W-:Y:S06]  /*0920*/  BAR.SYNC.DEFER_BLOCKING 0x0 ;  /* 0x0000000000007b1d */ /* 0x000fec0000010000 */
[----:B------:R-:W-:Y:S05]  /*0930*/  EXIT ;  /* 0x000000000000794d */ /* 0x000fea0003800000 */
.L_x_2:
        /* <DEDUP_REMOVED lines=12> */
.L_x_4:


//--------------------- .nv.shared.reserved.0     --------------------------
	.section	.nv.shared.reserved.0,"aw",@nobits
	.weak		__nv_reservedSMEM_offset_0_alias
	.size		__nv_reservedSMEM_offset_0_alias, 0, 64
	.other		__nv_reservedSMEM_offset_0_alias,@"STO_CUDA_RESERVED_SHARED STV_DEFAULT"
__nv_reservedSMEM_offset_0_alias:
	.zero		0
	.zero		64


//--------------------- .nv.constant0._Z7discardPjPf --------------------------
	.section	.nv.constant0._Z7discardPjPf,"a",@progbits
	.sectionflags	@""
	.align	4
.nv.constant0._Z7discardPjPf:
	.zero		912


//--------------------- .nv.constant0._Z8mem_initPjPfb --------------------------
	.section	.nv.constant0._Z8mem_initPjPfb,"a",@progbits
	.sectionflags	@""
	.align	4
.nv.constant0._Z8mem_initPjPfb:
	.zero		913


//--------------------- SYMBOLS --------------------------

	.type		.nv.reservedSmem.offset0,@object
	.size		.nv.reservedSmem.offset0,0x4
